//
// Generated by NVIDIA NVVM Compiler
//
// Compiler Build ID: CL-36424714
// Cuda compilation tools, release 13.0, V13.0.88
// Based on NVVM 20.0.0
//

.version 9.0
.target sm_100
.address_size 64

	// .globl	_Z9addKernelPiS_S_

.visible .entry _Z9addKernelPiS_S_(
	.param .u64 .ptr .align 1 _Z9addKernelPiS_S__param_0,
	.param .u64 .ptr .align 1 _Z9addKernelPiS_S__param_1,
	.param .u64 .ptr .align 1 _Z9addKernelPiS_S__param_2
)
{
	.reg .b32 	%r<8>;
	.reg .b64 	%rd<11>;

	ld.param.u64 	%rd1, [_Z9addKernelPiS_S__param_0];
	ld.param.u64 	%rd2, [_Z9addKernelPiS_S__param_1];
	ld.param.u64 	%rd3, [_Z9addKernelPiS_S__param_2];
	cvta.to.global.u64 	%rd4, %rd3;
	cvta.to.global.u64 	%rd5, %rd2;
	cvta.to.global.u64 	%rd6, %rd1;
	mov.u32 	%r1, %tid.x;
	mov.u32 	%r2, %tid.y;
	mov.u32 	%r3, %ntid.x;
	mad.lo.s32 	%r4, %r2, %r3, %r1;
	mul.wide.u32 	%rd7, %r4, 4;
	add.s64 	%rd8, %rd6, %rd7;
	ld.global.u32 	%r5, [%rd8];
	add.s64 	%rd9, %rd5, %rd7;
	ld.global.u32 	%r6, [%rd9];
	add.s32 	%r7, %r6, %r5;
	add.s64 	%rd10, %rd4, %rd7;
	st.global.u32 	[%rd10], %r7;
	ret;

}


// ===== COMPILED SASS (sm_100) =====

	.target	sm_100

	.elftype	@"ET_EXEC"


//--------------------- .note.nv.tkinfo           --------------------------
	.section	.note.nv.tkinfo,"",@"SHT_NOTE"
	.sectionflags	@"SHF_NOTE_NV_TKINFO"
	.tkinfo
        /*0018*/ 	.word	0x00000002
        /*0030*/ 	.string	""
        /*0030*/ 	.string	"ptxas"
        /*0030*/ 	.string	"Cuda compilation tools, release 13.0, V13.0.88"
        /*0030*/ 	.string	"Build cuda_13.0.r13.0/compiler.36424714_0"
        /*0030*/ 	.string	"-arch sm_100 -m 64 "



//--------------------- .note.nv.cuinfo           --------------------------
	.section	.note.nv.cuinfo,"",@"SHT_NOTE"
	.sectionflags	@"SHF_NOTE_NV_CUINFO"
        /*0018*/ 	.short	0x0002
        /*001a*/ 	.short	0x0064
        /*001c*/ 	.short	0x0082
	.zero		2


//--------------------- .nv.info                  --------------------------
	.section	.nv.info,"",@"SHT_CUDA_INFO"
	.align	4


	//----- nvinfo : EIATTR_REGCOUNT
	.align		4
        /*0000*/ 	.byte	0x04, 0x2f
        /*0002*/ 	.short	(.L_1 - .L_0)
	.align		4
.L_0:
        /*0004*/ 	.word	index@(_Z9addKernelPiS_S_)
        /*0008*/ 	.word	0x0000000c


	//----- nvinfo : EIATTR_FRAME_SIZE
	.align		4
.L_1:
        /*000c*/ 	.byte	0x04, 0x11
        /*000e*/ 	.short	(.L_3 - .L_2)
	.align		4
.L_2:
        /*0010*/ 	.word	index@(_Z9addKernelPiS_S_)
        /*0014*/ 	.word	0x00000000


	//----- nvinfo : EIATTR_MIN_STACK_SIZE
	.align		4
.L_3:
        /*0018*/ 	.byte	0x04, 0x12
        /*001a*/ 	.short	(.L_5 - .L_4)
	.align		4
.L_4:
        /*001c*/ 	.word	index@(_Z9addKernelPiS_S_)
        /*0020*/ 	.word	0x00000000
.L_5:


//--------------------- .nv.compat                --------------------------
	.section	.nv.compat,"",@"SHT_CUDA_COMPAT_INFO"
	.align	4
        /*0000*/ 	.byte	0x02, 0x09, 0x00, 0x00, 0x02, 0x02, 0x01, 0x00, 0x02, 0x05, 0x05, 0x00, 0x03, 0x07, 0x01, 0x01
        /*0010*/ 	.byte	0x02, 0x03, 0x00, 0x00, 0x02, 0x06, 0x01, 0x00, 0x04, 0x0b, 0x08, 0x00, 0x09, 0x00, 0x00, 0x00
        /*0020*/ 	.byte	0x00, 0x00, 0x00, 0x00


//--------------------- .nv.info._Z9addKernelPiS_S_ --------------------------
	.section	.nv.info._Z9addKernelPiS_S_,"",@"SHT_CUDA_INFO"
	.sectionflags	@""
	.align	4


	//----- nvinfo : EIATTR_CUDA_API_VERSION
	.align		4
        /*0000*/ 	.byte	0x04, 0x37
        /*0002*/ 	.short	(.L_7 - .L_6)
.L_6:
        /*0004*/ 	.word	0x00000082


	//----- nvinfo : EIATTR_KPARAM_INFO
	.align		4
.L_7:
        /*0008*/ 	.byte	0x04, 0x17
        /*000a*/ 	.short	(.L_9 - .L_8)
.L_8:
        /*000c*/ 	.word	0x00000000
        /*0010*/ 	.short	0x0002
        /*0012*/ 	.short	0x0010
        /*0014*/ 	.byte	0x00, 0xf5, 0x21, 0x00


	//----- nvinfo : EIATTR_KPARAM_INFO
	.align		4
.L_9:
        /*0018*/ 	.byte	0x04, 0x17
        /*001a*/ 	.short	(.L_11 - .L_10)
.L_10:
        /*001c*/ 	.word	0x00000000
        /*0020*/ 	.short	0x0001
        /*0022*/ 	.short	0x0008
        /*0024*/ 	.byte	0x00, 0xf5, 0x21, 0x00


	//----- nvinfo : EIATTR_KPARAM_INFO
	.align		4
.L_11:
        /*0028*/ 	.byte	0x04, 0x17
        /*002a*/ 	.short	(.L_13 - .L_12)
.L_12:
        /*002c*/ 	.word	0x00000000
        /*0030*/ 	.short	0x0000
        /*0032*/ 	.short	0x0000
        /*0034*/ 	.byte	0x00, 0xf5, 0x21, 0x00


	//----- nvinfo : EIATTR_SPARSE_MMA_MASK
	.align		4
.L_13:
        /*0038*/ 	.byte	0x03, 0x50
        /*003a*/ 	.short	0x0000


	//----- nvinfo : EIATTR_MAXREG_COUNT
	.align		4
        /*003c*/ 	.byte	0x03, 0x1b
        /*003e*/ 	.short	0x00ff


	//----- nvinfo : EIATTR_MERCURY_ISA_VERSION
	.align		4
        /*0040*/ 	.byte	0x03, 0x5f
        /*0042*/ 	.short	0x0101


	//----- nvinfo : EIATTR_VRC_CTA_INIT_COUNT
	.align		4
        /*0044*/ 	.byte	0x02, 0x4a
	.zero		1
	.zero		1


	//----- nvinfo : EIATTR_EXIT_INSTR_OFFSETS
	.align		4
        /*0048*/ 	.byte	0x04, 0x1c
        /*004a*/ 	.short	(.L_15 - .L_14)


	//   ....[0]....
.L_14:
        /*004c*/ 	.word	0x00000100


	//----- nvinfo : EIATTR_CBANK_PARAM_SIZE
	.align		4
.L_15:
        /*0050*/ 	.byte	0x03, 0x19
        /*0052*/ 	.short	0x0018


	//----- nvinfo : EIATTR_PARAM_CBANK
	.align		4
        /*0054*/ 	.byte	0x04, 0x0a
        /*0056*/ 	.short	(.L_17 - .L_16)
	.align		4
.L_16:
        /*0058*/ 	.word	index@(.nv.constant0._Z9addKernelPiS_S_)
        /*005c*/ 	.short	0x0380
        /*005e*/ 	.short	0x0018


	//----- nvinfo : EIATTR_SW_WAR
	.align		4
.L_17:
        /*0060*/ 	.byte	0x04, 0x36
        /*0062*/ 	.short	(.L_19 - .L_18)
.L_18:
        /*0064*/ 	.word	0x00000008
.L_19:


//--------------------- .nv.callgraph             --------------------------
	.section	.nv.callgraph,"",@"SHT_CUDA_CALLGRAPH"
	.align	4
	.sectionentsize	8
	.align		4
        /*0000*/ 	.word	0x00000000
	.align		4
        /*0004*/ 	.word	0xffffffff
	.align		4
        /*0008*/ 	.word	0x00000000
	.align		4
        /*000c*/ 	.word	0xfffffffe
	.align		4
        /*0010*/ 	.word	0x00000000
	.align		4
        /*0014*/ 	.word	0xfffffffd
	.align		4
        /*0018*/ 	.word	0x00000000
	.align		4
        /*001c*/ 	.word	0xfffffffc


//--------------------- .text._Z9addKernelPiS_S_  --------------------------
	.section	.text._Z9addKernelPiS_S_,"ax",@progbits
	.align	128
        .global         _Z9addKernelPiS_S_
        .type           _Z9addKernelPiS_S_,@function
        .size           _Z9addKernelPiS_S_,(.L_x_1 - _Z9addKernelPiS_S_)
        .other          _Z9addKernelPiS_S_,@"STO_CUDA_ENTRY STV_DEFAULT"
_Z9addKernelPiS_S_:
.text._Z9addKernelPiS_S_:
[----:B------:R-:W-:Y:S01]  /*0000*/  LDC R1, c[0x0][0x37c] ;  /* 0x0000df00ff017b82 */ /* 0x000fe20000000800 */
[----:B------:R-:W0:Y:S07]  /*0010*/  S2R R9, SR_TID.X ;  /* 0x0000000000097919 */ /* 0x000e2e0000002100 */
[----:B------:R-:W1:Y:S01]  /*0020*/  LDC.64 R2, c[0x0][0x380] ;  /* 0x0000e000ff027b82 */ /* 0x000e620000000a00 */
[----:B------:R-:W0:Y:S01]  /*0030*/  LDCU UR6, c[0x0][0x360] ;  /* 0x00006c00ff0677ac */ /* 0x000e220008000800 */
[----:B------:R-:W0:Y:S01]  /*0040*/  S2R R0, SR_TID.Y ;  /* 0x0000000000007919 */ /* 0x000e220000002200 */
[----:B------:R-:W2:Y:S05]  /*0050*/  LDCU.64 UR4, c[0x0][0x358] ;  /* 0x00006b00ff0477ac */ /* 0x000eaa0008000a00 */
[----:B------:R-:W3:Y:S08]  /*0060*/  LDC.64 R4, c[0x0][0x388] ;  /* 0x0000e200ff047b82 */ /* 0x000ef00000000a00 */
[----:B------:R-:W4:Y:S01]  /*0070*/  LDC.64 R6, c[0x0][0x390] ;  /* 0x0000e400ff067b82 */ /* 0x000f220000000a00 */
[----:B0-----:R-:W-:-:S04]  /*0080*/  IMAD R9, R0, UR6, R9 ;  /* 0x0000000600097c24 */ /* 0x001fc8000f8e0209 */
[----:B-1----:R-:W-:-:S04]  /*0090*/  IMAD.WIDE.U32 R2, R9, 0x4, R2 ;  /* 0x0000000409027825 */ /* 0x002fc800078e0002 */
[C---:B---3--:R-:W-:Y:S02]  /*00a0*/  IMAD.WIDE.U32 R4, R9.reuse, 0x4, R4 ;  /* 0x0000000409047825 */ /* 0x048fe400078e0004 */
[----:B--2---:R-:W2:Y:S04]  /*00b0*/  LDG.E R2, desc[UR4][R2.64] ;  /* 0x0000000402027981 */ /* 0x004ea8000c1e1900 */
[----:B------:R-:W2:Y:S01]  /*00c0*/  LDG.E R5, desc[UR4][R4.64] ;  /* 0x0000000404057981 */ /* 0x000ea2000c1e1900 */
[----:B----4-:R-:W-:Y:S01]  /*00d0*/  IMAD.WIDE.U32 R6, R9, 0x4, R6 ;  /* 0x0000000409067825 */ /* 0x010fe200078e0006 */
[----:B--2---:R-:W-:-:S05]  /*00e0*/  IADD3 R9, PT, PT, R2, R5, RZ ;  /* 0x0000000502097210 */ /* 0x004fca0007ffe0ff */
[----:B------:R-:W-:Y:S01]  /*00f0*/  STG.E desc[UR4][R6.64], R9 ;  /* 0x0000000906007986 */ /* 0x000fe2000c101904 */
[----:B------:R-:W-:Y:S05]  /*0100*/  EXIT ;  /* 0x000000000000794d */ /* 0x000fea0003800000 */
.L_x_0:
[----:B------:R-:W-:-:S00]  /*0110*/  BRA `(.L_x_0) ;  /* 0xfffffffc00fc7947 */ /* 0x000fc0000383ffff */
[----:B------:R-:W-:-:S00]  /*0120*/  NOP ;  /* 0x0000000000007918 */ /* 0x000fc00000000000 */
        /* <DEDUP_REMOVED lines=13> */
.L_x_1:


//--------------------- .nv.shared.reserved.0     --------------------------
	.section	.nv.shared.reserved.0,"aw",@nobits
	.weak		__nv_reservedSMEM_offset_0_alias
	.size		__nv_reservedSMEM_offset_0_alias, 0, 64
	.other		__nv_reservedSMEM_offset_0_alias,@"STO_CUDA_RESERVED_SHARED STV_DEFAULT"
__nv_reservedSMEM_offset_0_alias:
	.zero		0
	.zero		64


//--------------------- .nv.constant0._Z9addKernelPiS_S_ --------------------------
	.section	.nv.constant0._Z9addKernelPiS_S_,"a",@progbits
	.sectionflags	@""
	.align	4
.nv.constant0._Z9addKernelPiS_S_:
	.zero		920


//--------------------- SYMBOLS --------------------------

	.type		.nv.reservedSmem.offset0,@object
	.size		.nv.reservedSmem.offset0,0x4
